//
// Generated by NVIDIA NVVM Compiler
//
// Compiler Build ID: CL-36424714
// Cuda compilation tools, release 13.0, V13.0.88
// Based on NVVM 20.0.0
//

.version 9.0
.target sm_100
.address_size 64

	// .globl	_Z6vecAddP6__halfS0_S0_i

.visible .entry _Z6vecAddP6__halfS0_S0_i(
	.param .u64 .ptr .align 1 _Z6vecAddP6__halfS0_S0_i_param_0,
	.param .u64 .ptr .align 1 _Z6vecAddP6__halfS0_S0_i_param_1,
	.param .u64 .ptr .align 1 _Z6vecAddP6__halfS0_S0_i_param_2,
	.param .u32 _Z6vecAddP6__halfS0_S0_i_param_3
)
{
	.reg .pred 	%p<2>;
	.reg .b16 	%rs<4>;
	.reg .b32 	%r<6>;
	.reg .b64 	%rd<11>;

	ld.param.u64 	%rd1, [_Z6vecAddP6__halfS0_S0_i_param_0];
	ld.param.u64 	%rd2, [_Z6vecAddP6__halfS0_S0_i_param_1];
	ld.param.u64 	%rd3, [_Z6vecAddP6__halfS0_S0_i_param_2];
	ld.param.u32 	%r2, [_Z6vecAddP6__halfS0_S0_i_param_3];
	mov.u32 	%r3, %ctaid.x;
	mov.u32 	%r4, %ntid.x;
	mov.u32 	%r5, %tid.x;
	mad.lo.s32 	%r1, %r3, %r4, %r5;
	setp.ge.s32 	%p1, %r1, %r2;
	@%p1 bra 	$L__BB0_2;
	cvta.to.global.u64 	%rd4, %rd1;
	cvta.to.global.u64 	%rd5, %rd2;
	cvta.to.global.u64 	%rd6, %rd3;
	mul.wide.s32 	%rd7, %r1, 2;
	add.s64 	%rd8, %rd4, %rd7;
	ld.global.u16 	%rs2, [%rd8];
	add.s64 	%rd9, %rd5, %rd7;
	ld.global.u16 	%rs3, [%rd9];
	// begin inline asm
	{mul.f16 %rs1,%rs2,%rs3;
}
	// end inline asm
	add.s64 	%rd10, %rd6, %rd7;
	st.global.u16 	[%rd10], %rs1;
$L__BB0_2:
	ret;

}


// ===== COMPILED SASS (sm_100) =====

	.target	sm_100

	.elftype	@"ET_EXEC"


//--------------------- .note.nv.tkinfo           --------------------------
	.section	.note.nv.tkinfo,"",@"SHT_NOTE"
	.sectionflags	@"SHF_NOTE_NV_TKINFO"
	.tkinfo
        /*0018*/ 	.word	0x00000002
        /*0030*/ 	.string	""
        /*0030*/ 	.string	"ptxas"
        /*0030*/ 	.string	"Cuda compilation tools, release 13.0, V13.0.88"
        /*0030*/ 	.string	"Build cuda_13.0.r13.0/compiler.36424714_0"
        /*0030*/ 	.string	"-arch sm_100 -m 64 "



//--------------------- .note.nv.cuinfo           --------------------------
	.section	.note.nv.cuinfo,"",@"SHT_NOTE"
	.sectionflags	@"SHF_NOTE_NV_CUINFO"
        /*0018*/ 	.short	0x0002
        /*001a*/ 	.short	0x0064
        /*001c*/ 	.short	0x0082
	.zero		2


//--------------------- .nv.info                  --------------------------
	.section	.nv.info,"",@"SHT_CUDA_INFO"
	.align	4


	//----- nvinfo : EIATTR_REGCOUNT
	.align		4
        /*0000*/ 	.byte	0x04, 0x2f
        /*0002*/ 	.short	(.L_1 - .L_0)
	.align		4
.L_0:
        /*0004*/ 	.word	index@(_Z6vecAddP6__halfS0_S0_i)
        /*0008*/ 	.word	0x0000000c


	//----- nvinfo : EIATTR_FRAME_SIZE
	.align		4
.L_1:
        /*000c*/ 	.byte	0x04, 0x11
        /*000e*/ 	.short	(.L_3 - .L_2)
	.align		4
.L_2:
        /*0010*/ 	.word	index@(_Z6vecAddP6__halfS0_S0_i)
        /*0014*/ 	.word	0x00000000


	//----- nvinfo : EIATTR_MIN_STACK_SIZE
	.align		4
.L_3:
        /*0018*/ 	.byte	0x04, 0x12
        /*001a*/ 	.short	(.L_5 - .L_4)
	.align		4
.L_4:
        /*001c*/ 	.word	index@(_Z6vecAddP6__halfS0_S0_i)
        /*0020*/ 	.word	0x00000000
.L_5:


//--------------------- .nv.compat                --------------------------
	.section	.nv.compat,"",@"SHT_CUDA_COMPAT_INFO"
	.align	4
        /*0000*/ 	.byte	0x02, 0x09, 0x00, 0x00, 0x02, 0x02, 0x01, 0x00, 0x02, 0x05, 0x05, 0x00, 0x03, 0x07, 0x01, 0x01
        /*0010*/ 	.byte	0x02, 0x03, 0x00, 0x00, 0x02, 0x06, 0x01, 0x00, 0x04, 0x0b, 0x08, 0x00, 0x09, 0x00, 0x00, 0x00
        /*0020*/ 	.byte	0x00, 0x00, 0x00, 0x00


//--------------------- .nv.info._Z6vecAddP6__halfS0_S0_i --------------------------
	.section	.nv.info._Z6vecAddP6__halfS0_S0_i,"",@"SHT_CUDA_INFO"
	.sectionflags	@""
	.align	4


	//----- nvinfo : EIATTR_CUDA_API_VERSION
	.align		4
        /*0000*/ 	.byte	0x04, 0x37
        /*0002*/ 	.short	(.L_7 - .L_6)
.L_6:
        /*0004*/ 	.word	0x00000082


	//----- nvinfo : EIATTR_KPARAM_INFO
	.align		4
.L_7:
        /*0008*/ 	.byte	0x04, 0x17
        /*000a*/ 	.short	(.L_9 - .L_8)
.L_8:
        /*000c*/ 	.word	0x00000000
        /*0010*/ 	.short	0x0003
        /*0012*/ 	.short	0x0018
        /*0014*/ 	.byte	0x00, 0xf0, 0x11, 0x00


	//----- nvinfo : EIATTR_KPARAM_INFO
	.align		4
.L_9:
        /*0018*/ 	.byte	0x04, 0x17
        /*001a*/ 	.short	(.L_11 - .L_10)
.L_10:
        /*001c*/ 	.word	0x00000000
        /*0020*/ 	.short	0x0002
        /*0022*/ 	.short	0x0010
        /*0024*/ 	.byte	0x00, 0xf5, 0x21, 0x00


	//----- nvinfo : EIATTR_KPARAM_INFO
	.align		4
.L_11:
        /*0028*/ 	.byte	0x04, 0x17
        /*002a*/ 	.short	(.L_13 - .L_12)
.L_12:
        /*002c*/ 	.word	0x00000000
        /*0030*/ 	.short	0x0001
        /*0032*/ 	.short	0x0008
        /*0034*/ 	.byte	0x00, 0xf5, 0x21, 0x00


	//----- nvinfo : EIATTR_KPARAM_INFO
	.align		4
.L_13:
        /*0038*/ 	.byte	0x04, 0x17
        /*003a*/ 	.short	(.L_15 - .L_14)
.L_14:
        /*003c*/ 	.word	0x00000000
        /*0040*/ 	.short	0x0000
        /*0042*/ 	.short	0x0000
        /*0044*/ 	.byte	0x00, 0xf5, 0x21, 0x00


	//----- nvinfo : EIATTR_SPARSE_MMA_MASK
	.align		4
.L_15:
        /*0048*/ 	.byte	0x03, 0x50
        /*004a*/ 	.short	0x0000


	//----- nvinfo : EIATTR_MAXREG_COUNT
	.align		4
        /*004c*/ 	.byte	0x03, 0x1b
        /*004e*/ 	.short	0x00ff


	//----- nvinfo : EIATTR_MERCURY_ISA_VERSION
	.align		4
        /*0050*/ 	.byte	0x03, 0x5f
        /*0052*/ 	.short	0x0101


	//----- nvinfo : EIATTR_VRC_CTA_INIT_COUNT
	.align		4
        /*0054*/ 	.byte	0x02, 0x4a
	.zero		1
	.zero		1


	//----- nvinfo : EIATTR_EXIT_INSTR_OFFSETS
	.align		4
        /*0058*/ 	.byte	0x04, 0x1c
        /*005a*/ 	.short	(.L_17 - .L_16)


	//   ....[0]....
.L_16:
        /*005c*/ 	.word	0x00000070


	//   ....[1]....
        /*0060*/ 	.word	0x00000130


	//----- nvinfo : EIATTR_CBANK_PARAM_SIZE
	.align		4
.L_17:
        /*0064*/ 	.byte	0x03, 0x19
        /*0066*/ 	.short	0x001c


	//----- nvinfo : EIATTR_PARAM_CBANK
	.align		4
        /*0068*/ 	.byte	0x04, 0x0a
        /*006a*/ 	.short	(.L_19 - .L_18)
	.align		4
.L_18:
        /*006c*/ 	.word	index@(.nv.constant0._Z6vecAddP6__halfS0_S0_i)
        /*0070*/ 	.short	0x0380
        /*0072*/ 	.short	0x001c


	//----- nvinfo : EIATTR_SW_WAR
	.align		4
.L_19:
        /*0074*/ 	.byte	0x04, 0x36
        /*0076*/ 	.short	(.L_21 - .L_20)
.L_20:
        /*0078*/ 	.word	0x00000008
.L_21:


//--------------------- .nv.callgraph             --------------------------
	.section	.nv.callgraph,"",@"SHT_CUDA_CALLGRAPH"
	.align	4
	.sectionentsize	8
	.align		4
        /*0000*/ 	.word	0x00000000
	.align		4
        /*0004*/ 	.word	0xffffffff
	.align		4
        /*0008*/ 	.word	0x00000000
	.align		4
        /*000c*/ 	.word	0xfffffffe
	.align		4
        /*0010*/ 	.word	0x00000000
	.align		4
        /*0014*/ 	.word	0xfffffffd
	.align		4
        /*0018*/ 	.word	0x00000000
	.align		4
        /*001c*/ 	.word	0xfffffffc


//--------------------- .text._Z6vecAddP6__halfS0_S0_i --------------------------
	.section	.text._Z6vecAddP6__halfS0_S0_i,"ax",@progbits
	.align	128
        .global         _Z6vecAddP6__halfS0_S0_i
        .type           _Z6vecAddP6__halfS0_S0_i,@function
        .size           _Z6vecAddP6__halfS0_S0_i,(.L_x_1 - _Z6vecAddP6__halfS0_S0_i)
        .other          _Z6vecAddP6__halfS0_S0_i,@"STO_CUDA_ENTRY STV_DEFAULT"
_Z6vecAddP6__halfS0_S0_i:
.text._Z6vecAddP6__halfS0_S0_i:
[----:B------:R-:W-:Y:S01]  /*0000*/  LDC R1, c[0x0][0x37c] ;  /* 0x0000df00ff017b82 */ /* 0x000fe20000000800 */
[----:B------:R-:W0:Y:S07]  /*0010*/  S2R R0, SR_TID.X ;  /* 0x0000000000007919 */ /* 0x000e2e0000002100 */
[----:B------:R-:W0:Y:S01]  /*0020*/  S2UR UR4, SR_CTAID.X ;  /* 0x00000000000479c3 */ /* 0x000e220000002500 */
[----:B------:R-:W1:Y:S07]  /*0030*/  LDCU UR5, c[0x0][0x398] ;  /* 0x00007300ff0577ac */ /* 0x000e6e0008000800 */
[----:B------:R-:W0:Y:S02]  /*0040*/  LDC R9, c[0x0][0x360] ;  /* 0x0000d800ff097b82 */ /* 0x000e240000000800 */
[----:B0-----:R-:W-:-:S05]  /*0050*/  IMAD R9, R9, UR4, R0 ;  /* 0x0000000409097c24 */ /* 0x001fca000f8e0200 */
[----:B-1----:R-:W-:-:S13]  /*0060*/  ISETP.GE.AND P0, PT, R9, UR5, PT ;  /* 0x0000000509007c0c */ /* 0x002fda000bf06270 */
[----:B------:R-:W-:Y:S05]  /*0070*/  @P0 EXIT ;  /* 0x000000000000094d */ /* 0x000fea0003800000 */
[----:B------:R-:W0:Y:S01]  /*0080*/  LDC.64 R2, c[0x0][0x380] ;  /* 0x0000e000ff027b82 */ /* 0x000e220000000a00 */
[----:B------:R-:W1:Y:S07]  /*0090*/  LDCU.64 UR4, c[0x0][0x358] ;  /* 0x00006b00ff0477ac */ /* 0x000e6e0008000a00 */
[----:B------:R-:W2:Y:S08]  /*00a0*/  LDC.64 R4, c[0x0][0x388] ;  /* 0x0000e200ff047b82 */ /* 0x000eb00000000a00 */
[----:B------:R-:W3:Y:S01]  /*00b0*/  LDC.64 R6, c[0x0][0x390] ;  /* 0x0000e400ff067b82 */ /* 0x000ee20000000a00 */
[----:B0-----:R-:W-:-:S06]  /*00c0*/  IMAD.WIDE R2, R9, 0x2, R2 ;  /* 0x0000000209027825 */ /* 0x001fcc00078e0202 */
[----:B-1----:R-:W4:Y:S01]  /*00d0*/  LDG.E.U16 R2, desc[UR4][R2.64] ;  /* 0x0000000402027981 */ /* 0x002f22000c1e1500 */
[----:B--2---:R-:W-:-:S06]  /*00e0*/  IMAD.WIDE R4, R9, 0x2, R4 ;  /* 0x0000000209047825 */ /* 0x004fcc00078e0204 */
[----:B------:R-:W4:Y:S01]  /*00f0*/  LDG.E.U16 R5, desc[UR4][R4.64] ;  /* 0x0000000404057981 */ /* 0x000f22000c1e1500 */
[----:B---3--:R-:W-:-:S04]  /*0100*/  IMAD.WIDE R6, R9, 0x2, R6 ;  /* 0x0000000209067825 */ /* 0x008fc800078e0206 */
[----:B----4-:R-:W-:-:S05]  /*0110*/  HMUL2 R5, R2.H0_H0, R5.H0_H0 ;  /* 0x2000000502057232 */ /* 0x010fca0000000800 */
[----:B------:R-:W-:Y:S01]  /*0120*/  STG.E.U16 desc[UR4][R6.64], R5 ;  /* 0x0000000506007986 */ /* 0x000fe2000c101504 */
[----:B------:R-:W-:Y:S05]  /*0130*/  EXIT ;  /* 0x000000000000794d */ /* 0x000fea0003800000 */
.L_x_0:
[----:B------:R-:W-:-:S00]  /*0140*/  BRA `(.L_x_0) ;  /* 0xfffffffc00fc7947 */ /* 0x000fc0000383ffff */
[----:B------:R-:W-:-:S00]  /*0150*/  NOP ;  /* 0x0000000000007918 */ /* 0x000fc00000000000 */
        /* <DEDUP_REMOVED lines=10> */
.L_x_1:


//--------------------- .nv.shared.reserved.0     --------------------------
	.section	.nv.shared.reserved.0,"aw",@nobits
	.weak		__nv_reservedSMEM_offset_0_alias
	.size		__nv_reservedSMEM_offset_0_alias, 0, 64
	.other		__nv_reservedSMEM_offset_0_alias,@"STO_CUDA_RESERVED_SHARED STV_DEFAULT"
__nv_reservedSMEM_offset_0_alias:
	.zero		0
	.zero		64


//--------------------- .nv.constant0._Z6vecAddP6__halfS0_S0_i --------------------------
	.section	.nv.constant0._Z6vecAddP6__halfS0_S0_i,"a",@progbits
	.sectionflags	@""
	.align	4
.nv.constant0._Z6vecAddP6__halfS0_S0_i:
	.zero		924


//--------------------- SYMBOLS --------------------------

	.type		.nv.reservedSmem.offset0,@object
	.size		.nv.reservedSmem.offset0,0x4
